//
// Generated by NVIDIA NVVM Compiler
//
// Compiler Build ID: CL-36424714
// Cuda compilation tools, release 13.0, V13.0.88
// Based on NVVM 20.0.0
//

.version 9.0
.target sm_100
.address_size 64

	// .globl	_Z14kernel_multipyPiPKiS1_

.visible .entry _Z14kernel_multipyPiPKiS1_(
	.param .u64 .ptr .align 1 _Z14kernel_multipyPiPKiS1__param_0,
	.param .u64 .ptr .align 1 _Z14kernel_multipyPiPKiS1__param_1,
	.param .u64 .ptr .align 1 _Z14kernel_multipyPiPKiS1__param_2
)
{
	.reg .b32 	%r<8>;
	.reg .b64 	%rd<11>;

	ld.param.u64 	%rd1, [_Z14kernel_multipyPiPKiS1__param_0];
	ld.param.u64 	%rd2, [_Z14kernel_multipyPiPKiS1__param_1];
	ld.param.u64 	%rd3, [_Z14kernel_multipyPiPKiS1__param_2];
	cvta.to.global.u64 	%rd4, %rd1;
	cvta.to.global.u64 	%rd5, %rd3;
	cvta.to.global.u64 	%rd6, %rd2;
	mov.u32 	%r1, %ctaid.x;
	mov.u32 	%r2, %ntid.x;
	mov.u32 	%r3, %tid.x;
	mad.lo.s32 	%r4, %r1, %r2, %r3;
	mul.wide.u32 	%rd7, %r4, 4;
	add.s64 	%rd8, %rd6, %rd7;
	ld.global.u32 	%r5, [%rd8];
	add.s64 	%rd9, %rd5, %rd7;
	ld.global.u32 	%r6, [%rd9];
	mul.lo.s32 	%r7, %r6, %r5;
	add.s64 	%rd10, %rd4, %rd7;
	st.global.u32 	[%rd10], %r7;
	ret;

}


// ===== COMPILED SASS (sm_100) =====

	.target	sm_100

	.elftype	@"ET_EXEC"


//--------------------- .note.nv.tkinfo           --------------------------
	.section	.note.nv.tkinfo,"",@"SHT_NOTE"
	.sectionflags	@"SHF_NOTE_NV_TKINFO"
	.tkinfo
        /*0018*/ 	.word	0x00000002
        /*0030*/ 	.string	""
        /*0030*/ 	.string	"ptxas"
        /*0030*/ 	.string	"Cuda compilation tools, release 13.0, V13.0.88"
        /*0030*/ 	.string	"Build cuda_13.0.r13.0/compiler.36424714_0"
        /*0030*/ 	.string	"-arch sm_100 -m 64 "



//--------------------- .note.nv.cuinfo           --------------------------
	.section	.note.nv.cuinfo,"",@"SHT_NOTE"
	.sectionflags	@"SHF_NOTE_NV_CUINFO"
        /*0018*/ 	.short	0x0002
        /*001a*/ 	.short	0x0064
        /*001c*/ 	.short	0x0082
	.zero		2


//--------------------- .nv.info                  --------------------------
	.section	.nv.info,"",@"SHT_CUDA_INFO"
	.align	4


	//----- nvinfo : EIATTR_REGCOUNT
	.align		4
        /*0000*/ 	.byte	0x04, 0x2f
        /*0002*/ 	.short	(.L_1 - .L_0)
	.align		4
.L_0:
        /*0004*/ 	.word	index@(_Z14kernel_multipyPiPKiS1_)
        /*0008*/ 	.word	0x0000000c


	//----- nvinfo : EIATTR_FRAME_SIZE
	.align		4
.L_1:
        /*000c*/ 	.byte	0x04, 0x11
        /*000e*/ 	.short	(.L_3 - .L_2)
	.align		4
.L_2:
        /*0010*/ 	.word	index@(_Z14kernel_multipyPiPKiS1_)
        /*0014*/ 	.word	0x00000000


	//----- nvinfo : EIATTR_MIN_STACK_SIZE
	.align		4
.L_3:
        /*0018*/ 	.byte	0x04, 0x12
        /*001a*/ 	.short	(.L_5 - .L_4)
	.align		4
.L_4:
        /*001c*/ 	.word	index@(_Z14kernel_multipyPiPKiS1_)
        /*0020*/ 	.word	0x00000000
.L_5:


//--------------------- .nv.compat                --------------------------
	.section	.nv.compat,"",@"SHT_CUDA_COMPAT_INFO"
	.align	4
        /*0000*/ 	.byte	0x02, 0x09, 0x00, 0x00, 0x02, 0x02, 0x01, 0x00, 0x02, 0x05, 0x05, 0x00, 0x03, 0x07, 0x01, 0x01
        /*0010*/ 	.byte	0x02, 0x03, 0x00, 0x00, 0x02, 0x06, 0x01, 0x00, 0x04, 0x0b, 0x08, 0x00, 0x09, 0x00, 0x00, 0x00
        /*0020*/ 	.byte	0x00, 0x00, 0x00, 0x00


//--------------------- .nv.info._Z14kernel_multipyPiPKiS1_ --------------------------
	.section	.nv.info._Z14kernel_multipyPiPKiS1_,"",@"SHT_CUDA_INFO"
	.sectionflags	@""
	.align	4


	//----- nvinfo : EIATTR_CUDA_API_VERSION
	.align		4
        /*0000*/ 	.byte	0x04, 0x37
        /*0002*/ 	.short	(.L_7 - .L_6)
.L_6:
        /*0004*/ 	.word	0x00000082


	//----- nvinfo : EIATTR_KPARAM_INFO
	.align		4
.L_7:
        /*0008*/ 	.byte	0x04, 0x17
        /*000a*/ 	.short	(.L_9 - .L_8)
.L_8:
        /*000c*/ 	.word	0x00000000
        /*0010*/ 	.short	0x0002
        /*0012*/ 	.short	0x0010
        /*0014*/ 	.byte	0x00, 0xf5, 0x21, 0x00


	//----- nvinfo : EIATTR_KPARAM_INFO
	.align		4
.L_9:
        /*0018*/ 	.byte	0x04, 0x17
        /*001a*/ 	.short	(.L_11 - .L_10)
.L_10:
        /*001c*/ 	.word	0x00000000
        /*0020*/ 	.short	0x0001
        /*0022*/ 	.short	0x0008
        /*0024*/ 	.byte	0x00, 0xf5, 0x21, 0x00


	//----- nvinfo : EIATTR_KPARAM_INFO
	.align		4
.L_11:
        /*0028*/ 	.byte	0x04, 0x17
        /*002a*/ 	.short	(.L_13 - .L_12)
.L_12:
        /*002c*/ 	.word	0x00000000
        /*0030*/ 	.short	0x0000
        /*0032*/ 	.short	0x0000
        /*0034*/ 	.byte	0x00, 0xf5, 0x21, 0x00


	//----- nvinfo : EIATTR_SPARSE_MMA_MASK
	.align		4
.L_13:
        /*0038*/ 	.byte	0x03, 0x50
        /*003a*/ 	.short	0x0000


	//----- nvinfo : EIATTR_MAXREG_COUNT
	.align		4
        /*003c*/ 	.byte	0x03, 0x1b
        /*003e*/ 	.short	0x00ff


	//----- nvinfo : EIATTR_MERCURY_ISA_VERSION
	.align		4
        /*0040*/ 	.byte	0x03, 0x5f
        /*0042*/ 	.short	0x0101


	//----- nvinfo : EIATTR_VRC_CTA_INIT_COUNT
	.align		4
        /*0044*/ 	.byte	0x02, 0x4a
	.zero		1
	.zero		1


	//----- nvinfo : EIATTR_EXIT_INSTR_OFFSETS
	.align		4
        /*0048*/ 	.byte	0x04, 0x1c
        /*004a*/ 	.short	(.L_15 - .L_14)


	//   ....[0]....
.L_14:
        /*004c*/ 	.word	0x00000100


	//----- nvinfo : EIATTR_CBANK_PARAM_SIZE
	.align		4
.L_15:
        /*0050*/ 	.byte	0x03, 0x19
        /*0052*/ 	.short	0x0018


	//----- nvinfo : EIATTR_PARAM_CBANK
	.align		4
        /*0054*/ 	.byte	0x04, 0x0a
        /*0056*/ 	.short	(.L_17 - .L_16)
	.align		4
.L_16:
        /*0058*/ 	.word	index@(.nv.constant0._Z14kernel_multipyPiPKiS1_)
        /*005c*/ 	.short	0x0380
        /*005e*/ 	.short	0x0018


	//----- nvinfo : EIATTR_SW_WAR
	.align		4
.L_17:
        /*0060*/ 	.byte	0x04, 0x36
        /*0062*/ 	.short	(.L_19 - .L_18)
.L_18:
        /*0064*/ 	.word	0x00000008
.L_19:


//--------------------- .nv.callgraph             --------------------------
	.section	.nv.callgraph,"",@"SHT_CUDA_CALLGRAPH"
	.align	4
	.sectionentsize	8
	.align		4
        /*0000*/ 	.word	0x00000000
	.align		4
        /*0004*/ 	.word	0xffffffff
	.align		4
        /*0008*/ 	.word	0x00000000
	.align		4
        /*000c*/ 	.word	0xfffffffe
	.align		4
        /*0010*/ 	.word	0x00000000
	.align		4
        /*0014*/ 	.word	0xfffffffd
	.align		4
        /*0018*/ 	.word	0x00000000
	.align		4
        /*001c*/ 	.word	0xfffffffc


//--------------------- .text._Z14kernel_multipyPiPKiS1_ --------------------------
	.section	.text._Z14kernel_multipyPiPKiS1_,"ax",@progbits
	.align	128
        .global         _Z14kernel_multipyPiPKiS1_
        .type           _Z14kernel_multipyPiPKiS1_,@function
        .size           _Z14kernel_multipyPiPKiS1_,(.L_x_1 - _Z14kernel_multipyPiPKiS1_)
        .other          _Z14kernel_multipyPiPKiS1_,@"STO_CUDA_ENTRY STV_DEFAULT"
_Z14kernel_multipyPiPKiS1_:
.text._Z14kernel_multipyPiPKiS1_:
[----:B------:R-:W-:Y:S01]  /*0000*/  LDC R1, c[0x0][0x37c] ;  /* 0x0000df00ff017b82 */ /* 0x000fe20000000800 */
[----:B------:R-:W0:Y:S07]  /*0010*/  S2R R0, SR_TID.X ;  /* 0x0000000000007919 */ /* 0x000e2e0000002100 */
[----:B------:R-:W0:Y:S01]  /*0020*/  S2UR UR6, SR_CTAID.X ;  /* 0x00000000000679c3 */ /* 0x000e220000002500 */
[----:B------:R-:W1:Y:S07]  /*0030*/  LDCU.64 UR4, c[0x0][0x358] ;  /* 0x00006b00ff0477ac */ /* 0x000e6e0008000a00 */
[----:B------:R-:W0:Y:S08]  /*0040*/  LDC R9, c[0x0][0x360] ;  /* 0x0000d800ff097b82 */ /* 0x000e300000000800 */
[----:B------:R-:W2:Y:S08]  /*0050*/  LDC.64 R2, c[0x0][0x388] ;  /* 0x0000e200ff027b82 */ /* 0x000eb00000000a00 */
[----:B------:R-:W3:Y:S01]  /*0060*/  LDC.64 R4, c[0x0][0x390] ;  /* 0x0000e400ff047b82 */ /* 0x000ee20000000a00 */
[----:B0-----:R-:W-:-:S07]  /*0070*/  IMAD R9, R9, UR6, R0 ;  /* 0x0000000609097c24 */ /* 0x001fce000f8e0200 */
[----:B------:R-:W0:Y:S01]  /*0080*/  LDC.64 R6, c[0x0][0x380] ;  /* 0x0000e000ff067b82 */ /* 0x000e220000000a00 */
[----:B--2---:R-:W-:-:S06]  /*0090*/  IMAD.WIDE.U32 R2, R9, 0x4, R2 ;  /* 0x0000000409027825 */ /* 0x004fcc00078e0002 */
[----:B-1----:R-:W2:Y:S01]  /*00a0*/  LDG.E R2, desc[UR4][R2.64] ;  /* 0x0000000402027981 */ /* 0x002ea2000c1e1900 */
[----:B---3--:R-:W-:-:S06]  /*00b0*/  IMAD.WIDE.U32 R4, R9, 0x4, R4 ;  /* 0x0000000409047825 */ /* 0x008fcc00078e0004 */
[----:B------:R-:W2:Y:S01]  /*00c0*/  LDG.E R5, desc[UR4][R4.64] ;  /* 0x0000000404057981 */ /* 0x000ea2000c1e1900 */
[----:B0-----:R-:W-:-:S04]  /*00d0*/  IMAD.WIDE.U32 R6, R9, 0x4, R6 ;  /* 0x0000000409067825 */ /* 0x001fc800078e0006 */
[----:B--2---:R-:W-:-:S05]  /*00e0*/  IMAD R9, R2, R5, RZ ;  /* 0x0000000502097224 */ /* 0x004fca00078e02ff */
[----:B------:R-:W-:Y:S01]  /*00f0*/  STG.E desc[UR4][R6.64], R9 ;  /* 0x0000000906007986 */ /* 0x000fe2000c101904 */
[----:B------:R-:W-:Y:S05]  /*0100*/  EXIT ;  /* 0x000000000000794d */ /* 0x000fea0003800000 */
.L_x_0:
[----:B------:R-:W-:-:S00]  /*0110*/  BRA `(.L_x_0) ;  /* 0xfffffffc00fc7947 */ /* 0x000fc0000383ffff */
[----:B------:R-:W-:-:S00]  /*0120*/  NOP ;  /* 0x0000000000007918 */ /* 0x000fc00000000000 */
        /* <DEDUP_REMOVED lines=13> */
.L_x_1:


//--------------------- .nv.shared.reserved.0     --------------------------
	.section	.nv.shared.reserved.0,"aw",@nobits
	.weak		__nv_reservedSMEM_offset_0_alias
	.size		__nv_reservedSMEM_offset_0_alias, 0, 64
	.other		__nv_reservedSMEM_offset_0_alias,@"STO_CUDA_RESERVED_SHARED STV_DEFAULT"
__nv_reservedSMEM_offset_0_alias:
	.zero		0
	.zero		64


//--------------------- .nv.constant0._Z14kernel_multipyPiPKiS1_ --------------------------
	.section	.nv.constant0._Z14kernel_multipyPiPKiS1_,"a",@progbits
	.sectionflags	@""
	.align	4
.nv.constant0._Z14kernel_multipyPiPKiS1_:
	.zero		920


//--------------------- SYMBOLS --------------------------

	.type		.nv.reservedSmem.offset0,@object
	.size		.nv.reservedSmem.offset0,0x4
